//
// Generated by NVIDIA NVVM Compiler
//
// Compiler Build ID: CL-36424714
// Cuda compilation tools, release 13.0, V13.0.88
// Based on NVVM 20.0.0
//

.version 9.0
.target sm_100
.address_size 64

	// .globl	generate_anchors_kernel

.visible .entry generate_anchors_kernel(
	.param .u64 .ptr .align 1 generate_anchors_kernel_param_0,
	.param .u32 generate_anchors_kernel_param_1,
	.param .u32 generate_anchors_kernel_param_2,
	.param .u32 generate_anchors_kernel_param_3,
	.param .f32 generate_anchors_kernel_param_4,
	.param .f32 generate_anchors_kernel_param_5,
	.param .u64 .ptr .align 1 generate_anchors_kernel_param_6
)
{
	.reg .pred 	%p<2>;
	.reg .b32 	%r<18>;
	.reg .b32 	%f<13>;
	.reg .b64 	%rd<9>;

	ld.param.u64 	%rd1, [generate_anchors_kernel_param_0];
	ld.param.u32 	%r2, [generate_anchors_kernel_param_1];
	ld.param.u32 	%r4, [generate_anchors_kernel_param_2];
	ld.param.u32 	%r3, [generate_anchors_kernel_param_3];
	ld.param.f32 	%f1, [generate_anchors_kernel_param_4];
	ld.param.f32 	%f2, [generate_anchors_kernel_param_5];
	ld.param.u64 	%rd2, [generate_anchors_kernel_param_6];
	mov.u32 	%r5, %ctaid.x;
	mov.u32 	%r6, %ntid.x;
	mov.u32 	%r7, %tid.x;
	mad.lo.s32 	%r1, %r5, %r6, %r7;
	mul.lo.s32 	%r8, %r4, %r2;
	mul.lo.s32 	%r9, %r8, %r3;
	setp.ge.s32 	%p1, %r1, %r9;
	@%p1 bra 	$L__BB0_2;
	cvta.to.global.u64 	%rd3, %rd1;
	cvta.to.global.u64 	%rd4, %rd2;
	div.s32 	%r10, %r1, %r2;
	mul.lo.s32 	%r11, %r10, %r2;
	sub.s32 	%r12, %r1, %r11;
	div.s32 	%r13, %r10, %r3;
	mul.lo.s32 	%r14, %r13, %r3;
	sub.s32 	%r15, %r10, %r14;
	cvt.rn.f32.s32 	%f3, %r15;
	cvt.rn.f32.s32 	%f4, %r13;
	shl.b32 	%r16, %r12, 2;
	mul.wide.s32 	%rd5, %r16, 4;
	add.s64 	%rd6, %rd3, %rd5;
	ld.global.f32 	%f5, [%rd6];
	fma.rn.f32 	%f6, %f2, %f3, %f5;
	ld.global.f32 	%f7, [%rd6+4];
	fma.rn.f32 	%f8, %f1, %f4, %f7;
	ld.global.f32 	%f9, [%rd6+8];
	fma.rn.f32 	%f10, %f2, %f3, %f9;
	ld.global.f32 	%f11, [%rd6+12];
	fma.rn.f32 	%f12, %f1, %f4, %f11;
	shl.b32 	%r17, %r1, 2;
	mul.wide.s32 	%rd7, %r17, 4;
	add.s64 	%rd8, %rd4, %rd7;
	st.global.f32 	[%rd8], %f6;
	st.global.f32 	[%rd8+4], %f8;
	st.global.f32 	[%rd8+8], %f10;
	st.global.f32 	[%rd8+12], %f12;
$L__BB0_2:
	ret;

}


// ===== COMPILED SASS (sm_100) =====

	.target	sm_100

	.elftype	@"ET_EXEC"


//--------------------- .note.nv.tkinfo           --------------------------
	.section	.note.nv.tkinfo,"",@"SHT_NOTE"
	.sectionflags	@"SHF_NOTE_NV_TKINFO"
	.tkinfo
        /*0018*/ 	.word	0x00000002
        /*0030*/ 	.string	""
        /*0030*/ 	.string	"ptxas"
        /*0030*/ 	.string	"Cuda compilation tools, release 13.0, V13.0.88"
        /*0030*/ 	.string	"Build cuda_13.0.r13.0/compiler.36424714_0"
        /*0030*/ 	.string	"-arch sm_100 -m 64 "



//--------------------- .note.nv.cuinfo           --------------------------
	.section	.note.nv.cuinfo,"",@"SHT_NOTE"
	.sectionflags	@"SHF_NOTE_NV_CUINFO"
        /*0018*/ 	.short	0x0002
        /*001a*/ 	.short	0x0064
        /*001c*/ 	.short	0x0082
	.zero		2


//--------------------- .nv.info                  --------------------------
	.section	.nv.info,"",@"SHT_CUDA_INFO"
	.align	4


	//----- nvinfo : EIATTR_REGCOUNT
	.align		4
        /*0000*/ 	.byte	0x04, 0x2f
        /*0002*/ 	.short	(.L_1 - .L_0)
	.align		4
.L_0:
        /*0004*/ 	.word	index@(generate_anchors_kernel)
        /*0008*/ 	.word	0x00000012


	//----- nvinfo : EIATTR_FRAME_SIZE
	.align		4
.L_1:
        /*000c*/ 	.byte	0x04, 0x11
        /*000e*/ 	.short	(.L_3 - .L_2)
	.align		4
.L_2:
        /*0010*/ 	.word	index@(generate_anchors_kernel)
        /*0014*/ 	.word	0x00000000


	//----- nvinfo : EIATTR_MIN_STACK_SIZE
	.align		4
.L_3:
        /*0018*/ 	.byte	0x04, 0x12
        /*001a*/ 	.short	(.L_5 - .L_4)
	.align		4
.L_4:
        /*001c*/ 	.word	index@(generate_anchors_kernel)
        /*0020*/ 	.word	0x00000000
.L_5:


//--------------------- .nv.compat                --------------------------
	.section	.nv.compat,"",@"SHT_CUDA_COMPAT_INFO"
	.align	4
        /*0000*/ 	.byte	0x02, 0x09, 0x00, 0x00, 0x02, 0x02, 0x01, 0x00, 0x02, 0x05, 0x05, 0x00, 0x03, 0x07, 0x01, 0x01
        /*0010*/ 	.byte	0x02, 0x03, 0x00, 0x00, 0x02, 0x06, 0x01, 0x00, 0x04, 0x0b, 0x08, 0x00, 0x09, 0x00, 0x00, 0x00
        /*0020*/ 	.byte	0x00, 0x00, 0x00, 0x00


//--------------------- .nv.info.generate_anchors_kernel --------------------------
	.section	.nv.info.generate_anchors_kernel,"",@"SHT_CUDA_INFO"
	.sectionflags	@""
	.align	4


	//----- nvinfo : EIATTR_CUDA_API_VERSION
	.align		4
        /*0000*/ 	.byte	0x04, 0x37
        /*0002*/ 	.short	(.L_7 - .L_6)
.L_6:
        /*0004*/ 	.word	0x00000082


	//----- nvinfo : EIATTR_KPARAM_INFO
	.align		4
.L_7:
        /*0008*/ 	.byte	0x04, 0x17
        /*000a*/ 	.short	(.L_9 - .L_8)
.L_8:
        /*000c*/ 	.word	0x00000000
        /*0010*/ 	.short	0x0006
        /*0012*/ 	.short	0x0020
        /*0014*/ 	.byte	0x00, 0xf5, 0x21, 0x00


	//----- nvinfo : EIATTR_KPARAM_INFO
	.align		4
.L_9:
        /*0018*/ 	.byte	0x04, 0x17
        /*001a*/ 	.short	(.L_11 - .L_10)
.L_10:
        /*001c*/ 	.word	0x00000000
        /*0020*/ 	.short	0x0005
        /*0022*/ 	.short	0x0018
        /*0024*/ 	.byte	0x00, 0xf0, 0x11, 0x00


	//----- nvinfo : EIATTR_KPARAM_INFO
	.align		4
.L_11:
        /*0028*/ 	.byte	0x04, 0x17
        /*002a*/ 	.short	(.L_13 - .L_12)
.L_12:
        /*002c*/ 	.word	0x00000000
        /*0030*/ 	.short	0x0004
        /*0032*/ 	.short	0x0014
        /*0034*/ 	.byte	0x00, 0xf0, 0x11, 0x00


	//----- nvinfo : EIATTR_KPARAM_INFO
	.align		4
.L_13:
        /*0038*/ 	.byte	0x04, 0x17
        /*003a*/ 	.short	(.L_15 - .L_14)
.L_14:
        /*003c*/ 	.word	0x00000000
        /*0040*/ 	.short	0x0003
        /*0042*/ 	.short	0x0010
        /*0044*/ 	.byte	0x00, 0xf0, 0x11, 0x00


	//----- nvinfo : EIATTR_KPARAM_INFO
	.align		4
.L_15:
        /*0048*/ 	.byte	0x04, 0x17
        /*004a*/ 	.short	(.L_17 - .L_16)
.L_16:
        /*004c*/ 	.word	0x00000000
        /*0050*/ 	.short	0x0002
        /*0052*/ 	.short	0x000c
        /*0054*/ 	.byte	0x00, 0xf0, 0x11, 0x00


	//----- nvinfo : EIATTR_KPARAM_INFO
	.align		4
.L_17:
        /*0058*/ 	.byte	0x04, 0x17
        /*005a*/ 	.short	(.L_19 - .L_18)
.L_18:
        /*005c*/ 	.word	0x00000000
        /*0060*/ 	.short	0x0001
        /*0062*/ 	.short	0x0008
        /*0064*/ 	.byte	0x00, 0xf0, 0x11, 0x00


	//----- nvinfo : EIATTR_KPARAM_INFO
	.align		4
.L_19:
        /*0068*/ 	.byte	0x04, 0x17
        /*006a*/ 	.short	(.L_21 - .L_20)
.L_20:
        /*006c*/ 	.word	0x00000000
        /*0070*/ 	.short	0x0000
        /*0072*/ 	.short	0x0000
        /*0074*/ 	.byte	0x00, 0xf5, 0x21, 0x00


	//----- nvinfo : EIATTR_SPARSE_MMA_MASK
	.align		4
.L_21:
        /*0078*/ 	.byte	0x03, 0x50
        /*007a*/ 	.short	0x0000


	//----- nvinfo : EIATTR_MAXREG_COUNT
	.align		4
        /*007c*/ 	.byte	0x03, 0x1b
        /*007e*/ 	.short	0x00ff


	//----- nvinfo : EIATTR_MERCURY_ISA_VERSION
	.align		4
        /*0080*/ 	.byte	0x03, 0x5f
        /*0082*/ 	.short	0x0101


	//----- nvinfo : EIATTR_VRC_CTA_INIT_COUNT
	.align		4
        /*0084*/ 	.byte	0x02, 0x4a
	.zero		1
	.zero		1


	//----- nvinfo : EIATTR_EXIT_INSTR_OFFSETS
	.align		4
        /*0088*/ 	.byte	0x04, 0x1c
        /*008a*/ 	.short	(.L_23 - .L_22)


	//   ....[0]....
.L_22:
        /*008c*/ 	.word	0x000000a0


	//   ....[1]....
        /*0090*/ 	.word	0x00000540


	//----- nvinfo : EIATTR_CBANK_PARAM_SIZE
	.align		4
.L_23:
        /*0094*/ 	.byte	0x03, 0x19
        /*0096*/ 	.short	0x0028


	//----- nvinfo : EIATTR_PARAM_CBANK
	.align		4
        /*0098*/ 	.byte	0x04, 0x0a
        /*009a*/ 	.short	(.L_25 - .L_24)
	.align		4
.L_24:
        /*009c*/ 	.word	index@(.nv.constant0.generate_anchors_kernel)
        /*00a0*/ 	.short	0x0380
        /*00a2*/ 	.short	0x0028


	//----- nvinfo : EIATTR_SW_WAR
	.align		4
.L_25:
        /*00a4*/ 	.byte	0x04, 0x36
        /*00a6*/ 	.short	(.L_27 - .L_26)
.L_26:
        /*00a8*/ 	.word	0x00000008
.L_27:


//--------------------- .nv.callgraph             --------------------------
	.section	.nv.callgraph,"",@"SHT_CUDA_CALLGRAPH"
	.align	4
	.sectionentsize	8
	.align		4
        /*0000*/ 	.word	0x00000000
	.align		4
        /*0004*/ 	.word	0xffffffff
	.align		4
        /*0008*/ 	.word	0x00000000
	.align		4
        /*000c*/ 	.word	0xfffffffe
	.align		4
        /*0010*/ 	.word	0x00000000
	.align		4
        /*0014*/ 	.word	0xfffffffd
	.align		4
        /*0018*/ 	.word	0x00000000
	.align		4
        /*001c*/ 	.word	0xfffffffc


//--------------------- .text.generate_anchors_kernel --------------------------
	.section	.text.generate_anchors_kernel,"ax",@progbits
	.align	128
        .global         generate_anchors_kernel
        .type           generate_anchors_kernel,@function
        .size           generate_anchors_kernel,(.L_x_1 - generate_anchors_kernel)
        .other          generate_anchors_kernel,@"STO_CUDA_ENTRY STV_DEFAULT"
generate_anchors_kernel:
.text.generate_anchors_kernel:
[----:B------:R-:W-:Y:S01]  /*0000*/  LDC R1, c[0x0][0x37c] ;  /* 0x0000df00ff017b82 */ /* 0x000fe20000000800 */
[----:B------:R-:W0:Y:S07]  /*0010*/  S2R R7, SR_TID.X ;  /* 0x0000000000077919 */ /* 0x000e2e0000002100 */
[----:B------:R-:W1:Y:S08]  /*0020*/  LDC.64 R2, c[0x0][0x388] ;  /* 0x0000e200ff027b82 */ /* 0x000e700000000a00 */
[----:B------:R-:W0:Y:S08]  /*0030*/  S2UR UR4, SR_CTAID.X ;  /* 0x00000000000479c3 */ /* 0x000e300000002500 */
[----:B------:R-:W0:Y:S08]  /*0040*/  LDC R4, c[0x0][0x360] ;  /* 0x0000d800ff047b82 */ /* 0x000e300000000800 */
[----:B------:R-:W2:Y:S01]  /*0050*/  LDC R0, c[0x0][0x390] ;  /* 0x0000e400ff007b82 */ /* 0x000ea20000000800 */
[----:B-1----:R-:W-:-:S02]  /*0060*/  IMAD R5, R3, R2, RZ ;  /* 0x0000000203057224 */ /* 0x002fc400078e02ff */
[----:B0-----:R-:W-:Y:S02]  /*0070*/  IMAD R3, R4, UR4, R7 ;  /* 0x0000000404037c24 */ /* 0x001fe4000f8e0207 */
[----:B--2---:R-:W-:-:S05]  /*0080*/  IMAD R4, R5, R0, RZ ;  /* 0x0000000005047224 */ /* 0x004fca00078e02ff */
[----:B------:R-:W-:-:S13]  /*0090*/  ISETP.GE.AND P0, PT, R3, R4, PT ;  /* 0x000000040300720c */ /* 0x000fda0003f06270 */
[----:B------:R-:W-:Y:S05]  /*00a0*/  @P0 EXIT ;  /* 0x000000000000094d */ /* 0x000fea0003800000 */
[----:B------:R-:W-:Y:S01]  /*00b0*/  IABS R8, R2 ;  /* 0x0000000200087213 */ /* 0x000fe20000000000 */
[----:B------:R-:W0:Y:S01]  /*00c0*/  LDCU.64 UR4, c[0x0][0x358] ;  /* 0x00006b00ff0477ac */ /* 0x000e220008000a00 */
[----:B------:R-:W-:Y:S02]  /*00d0*/  IABS R9, R3 ;  /* 0x0000000300097213 */ /* 0x000fe40000000000 */
[----:B------:R-:W1:Y:S01]  /*00e0*/  I2F.RP R6, R8 ;  /* 0x0000000800067306 */ /* 0x000e620000209400 */
[----:B------:R-:W-:Y:S01]  /*00f0*/  IABS R13, R0 ;  /* 0x00000000000d7213 */ /* 0x000fe20000000000 */
[----:B------:R-:W2:Y:S01]  /*0100*/  LDCU UR7, c[0x0][0x394] ;  /* 0x00007280ff0777ac */ /* 0x000ea20008000800 */
[----:B------:R-:W3:Y:S05]  /*0110*/  LDCU UR6, c[0x0][0x398] ;  /* 0x00007300ff0677ac */ /* 0x000eea0008000800 */
[----:B-1----:R-:W1:Y:S02]  /*0120*/  MUFU.RCP R6, R6 ;  /* 0x0000000600067308 */ /* 0x002e640000001000 */
[----:B-1----:R-:W-:-:S06]  /*0130*/  VIADD R4, R6, 0xffffffe ;  /* 0x0ffffffe06047836 */ /* 0x002fcc0000000000 */
[----:B------:R1:W4:Y:S02]  /*0140*/  F2I.FTZ.U32.TRUNC.NTZ R5, R4 ;  /* 0x0000000400057305 */ /* 0x000324000021f000 */
[----:B-1----:R-:W-:Y:S02]  /*0150*/  HFMA2 R4, -RZ, RZ, 0, 0 ;  /* 0x00000000ff047431 */ /* 0x002fe400000001ff */
[----:B----4-:R-:W-:-:S04]  /*0160*/  IMAD.MOV R7, RZ, RZ, -R5 ;  /* 0x000000ffff077224 */ /* 0x010fc800078e0a05 */
[----:B------:R-:W-:-:S04]  /*0170*/  IMAD R7, R7, R8, RZ ;  /* 0x0000000807077224 */ /* 0x000fc800078e02ff */
[----:B------:R-:W-:Y:S01]  /*0180*/  IMAD.HI.U32 R5, R5, R7, R4 ;  /* 0x0000000705057227 */ /* 0x000fe200078e0004 */
[----:B------:R-:W-:-:S04]  /*0190*/  LOP3.LUT R4, R3, R2, RZ, 0x3c, !PT ;  /* 0x0000000203047212 */ /* 0x000fc800078e3cff */
[----:B------:R-:W-:Y:S01]  /*01a0*/  ISETP.GE.AND P1, PT, R4, RZ, PT ;  /* 0x000000ff0400720c */ /* 0x000fe20003f26270 */
[----:B------:R-:W-:-:S04]  /*01b0*/  IMAD.HI.U32 R7, R5, R9, RZ ;  /* 0x0000000905077227 */ /* 0x000fc800078e00ff */
[----:B------:R-:W-:-:S04]  /*01c0*/  IMAD.MOV R5, RZ, RZ, -R7 ;  /* 0x000000ffff057224 */ /* 0x000fc800078e0a07 */
[----:B------:R-:W-:-:S05]  /*01d0*/  IMAD R5, R8, R5, R9 ;  /* 0x0000000508057224 */ /* 0x000fca00078e0209 */
[----:B------:R-:W-:-:S13]  /*01e0*/  ISETP.GT.U32.AND P2, PT, R8, R5, PT ;  /* 0x000000050800720c */ /* 0x000fda0003f44070 */
[-C--:B------:R-:W-:Y:S01]  /*01f0*/  @!P2 IADD3 R5, PT, PT, R5, -R8.reuse, RZ ;  /* 0x800000080505a210 */ /* 0x080fe20007ffe0ff */
[----:B------:R-:W-:Y:S01]  /*0200*/  @!P2 VIADD R7, R7, 0x1 ;  /* 0x000000010707a836 */ /* 0x000fe20000000000 */
[----:B------:R-:W-:Y:S02]  /*0210*/  ISETP.NE.AND P2, PT, R2, RZ, PT ;  /* 0x000000ff0200720c */ /* 0x000fe40003f45270 */
[----:B------:R-:W-:Y:S02]  /*0220*/  ISETP.GE.U32.AND P0, PT, R5, R8, PT ;  /* 0x000000080500720c */ /* 0x000fe40003f06070 */
[----:B------:R-:W1:Y:S11]  /*0230*/  LDC.64 R8, c[0x0][0x380] ;  /* 0x0000e000ff087b82 */ /* 0x000e760000000a00 */
[----:B------:R-:W-:-:S05]  /*0240*/  @P0 IADD3 R7, PT, PT, R7, 0x1, RZ ;  /* 0x0000000107070810 */ /* 0x000fca0007ffe0ff */
[----:B------:R-:W-:Y:S01]  /*0250*/  @!P1 IMAD.MOV R7, RZ, RZ, -R7 ;  /* 0x000000ffff079224 */ /* 0x000fe200078e0a07 */
[----:B------:R-:W-:-:S04]  /*0260*/  @!P2 LOP3.LUT R7, RZ, R2, RZ, 0x33, !PT ;  /* 0x00000002ff07a212 */ /* 0x000fc800078e33ff */
[----:B------:R-:W-:-:S05]  /*0270*/  IADD3 R4, PT, PT, -R7, RZ, RZ ;  /* 0x000000ff07047210 */ /* 0x000fca0007ffe1ff */
[----:B------:R-:W-:-:S04]  /*0280*/  IMAD R4, R2, R4, R3 ;  /* 0x0000000402047224 */ /* 0x000fc800078e0203 */
[----:B------:R-:W-:-:S04]  /*0290*/  IMAD.SHL.U32 R5, R4, 0x4, RZ ;  /* 0x0000000404057824 */ /* 0x000fc800078e00ff */
[----:B-1----:R-:W-:-:S05]  /*02a0*/  IMAD.WIDE R8, R5, 0x4, R8 ;  /* 0x0000000405087825 */ /* 0x002fca00078e0208 */
[----:B0-----:R-:W2:Y:S04]  /*02b0*/  LDG.E R6, desc[UR4][R8.64+0x4] ;  /* 0x0000040408067981 */ /* 0x001ea8000c1e1900 */
[----:B------:R-:W4:Y:S04]  /*02c0*/  LDG.E R4, desc[UR4][R8.64+0xc] ;  /* 0x00000c0408047981 */ /* 0x000f28000c1e1900 */
[----:B------:R-:W3:Y:S04]  /*02d0*/  LDG.E R2, desc[UR4][R8.64] ;  /* 0x0000000408027981 */ /* 0x000ee8000c1e1900 */
[----:B------:R0:W5:Y:S01]  /*02e0*/  LDG.E R5, desc[UR4][R8.64+0x8] ;  /* 0x0000080408057981 */ /* 0x000162000c1e1900 */
[----:B------:R-:W1:Y:S01]  /*02f0*/  I2F.RP R12, R13 ;  /* 0x0000000d000c7306 */ /* 0x000e620000209400 */
[----:B0-----:R-:W-:-:S07]  /*0300*/  IABS R8, R7 ;  /* 0x0000000700087213 */ /* 0x001fce0000000000 */
[----:B-1----:R-:W0:Y:S02]  /*0310*/  MUFU.RCP R12, R12 ;  /* 0x0000000c000c7308 */ /* 0x002e240000001000 */
[----:B0-----:R-:W-:-:S06]  /*0320*/  IADD3 R10, PT, PT, R12, 0xffffffe, RZ ;  /* 0x0ffffffe0c0a7810 */ /* 0x001fcc0007ffe0ff */
[----:B------:R0:W1:Y:S02]  /*0330*/  F2I.FTZ.U32.TRUNC.NTZ R11, R10 ;  /* 0x0000000a000b7305 */ /* 0x000064000021f000 */
[----:B0-----:R-:W-:Y:S01]  /*0340*/  MOV R10, RZ ;  /* 0x000000ff000a7202 */ /* 0x001fe20000000f00 */
[----:B-1----:R-:W-:-:S04]  /*0350*/  IMAD.MOV R14, RZ, RZ, -R11 ;  /* 0x000000ffff0e7224 */ /* 0x002fc800078e0a0b */
[----:B------:R-:W-:-:S04]  /*0360*/  IMAD R15, R14, R13, RZ ;  /* 0x0000000d0e0f7224 */ /* 0x000fc800078e02ff */
[----:B------:R-:W-:-:S06]  /*0370*/  IMAD.HI.U32 R11, R11, R15, R10 ;  /* 0x0000000f0b0b7227 */ /* 0x000fcc00078e000a */
        /* <DEDUP_REMOVED lines=8> */
[----:B------:R-:W-:-:S04]  /*0400*/  LOP3.LUT R8, R7, R0, RZ, 0x3c, !PT ;  /* 0x0000000007087212 */ /* 0x000fc800078e3cff */
[----:B------:R-:W-:Y:S02]  /*0410*/  ISETP.GE.AND P1, PT, R8, RZ, PT ;  /* 0x000000ff0800720c */ /* 0x000fe40003f26270 */
[----:B------:R-:W0:Y:S05]  /*0420*/  LDC.64 R8, c[0x0][0x3a0] ;  /* 0x0000e800ff087b82 */ /* 0x000e2a0000000a00 */
[----:B------:R-:W-:-:S06]  /*0430*/  @P0 IADD3 R11, PT, PT, R11, 0x1, RZ ;  /* 0x000000010b0b0810 */ /* 0x000fcc0007ffe0ff */
[----:B------:R-:W-:Y:S01]  /*0440*/  @!P1 IMAD.MOV R11, RZ, RZ, -R11 ;  /* 0x000000ffff0b9224 */ /* 0x000fe200078e0a0b */
[----:B------:R-:W-:-:S04]  /*0450*/  @!P2 LOP3.LUT R11, RZ, R0, RZ, 0x33, !PT ;  /* 0x00000000ff0ba212 */ /* 0x000fc800078e33ff */
[----:B------:R-:W-:Y:S02]  /*0460*/  IADD3 R10, PT, PT, -R11, RZ, RZ ;  /* 0x000000ff0b0a7210 */ /* 0x000fe40007ffe1ff */
[----:B------:R-:W-:-:S03]  /*0470*/  I2FP.F32.S32 R11, R11 ;  /* 0x0000000b000b7245 */ /* 0x000fc60000201400 */
[----:B------:R-:W-:Y:S01]  /*0480*/  IMAD R0, R0, R10, R7 ;  /* 0x0000000a00007224 */ /* 0x000fe200078e0207 */
[----:B------:R-:W-:-:S04]  /*0490*/  SHF.L.U32 R7, R3, 0x2, RZ ;  /* 0x0000000203077819 */ /* 0x000fc800000006ff */
[----:B------:R-:W-:Y:S01]  /*04a0*/  I2FP.F32.S32 R3, R0 ;  /* 0x0000000000037245 */ /* 0x000fe20000201400 */
[----:B0-----:R-:W-:-:S04]  /*04b0*/  IMAD.WIDE R8, R7, 0x4, R8 ;  /* 0x0000000407087825 */ /* 0x001fc800078e0208 */
[C---:B--2---:R-:W-:Y:S01]  /*04c0*/  FFMA R13, R11.reuse, UR7, R6 ;  /* 0x000000070b0d7c23 */ /* 0x044fe20008000006 */
[----:B----4-:R-:W-:-:S04]  /*04d0*/  FFMA R11, R11, UR7, R4 ;  /* 0x000000070b0b7c23 */ /* 0x010fc80008000004 */
[----:B------:R-:W-:Y:S01]  /*04e0*/  STG.E desc[UR4][R8.64+0x4], R13 ;  /* 0x0000040d08007986 */ /* 0x000fe2000c101904 */
[----:B---3--:R-:W-:-:S03]  /*04f0*/  FFMA R7, R3, UR6, R2 ;  /* 0x0000000603077c23 */ /* 0x008fc60008000002 */
[----:B------:R-:W-:Y:S01]  /*0500*/  STG.E desc[UR4][R8.64+0xc], R11 ;  /* 0x00000c0b08007986 */ /* 0x000fe2000c101904 */
[----:B-----5:R-:W-:-:S03]  /*0510*/  FFMA R5, R3, UR6, R5 ;  /* 0x0000000603057c23 */ /* 0x020fc60008000005 */
[----:B------:R-:W-:Y:S04]  /*0520*/  STG.E desc[UR4][R8.64], R7 ;  /* 0x0000000708007986 */ /* 0x000fe8000c101904 */
[----:B------:R-:W-:Y:S01]  /*0530*/  STG.E desc[UR4][R8.64+0x8], R5 ;  /* 0x0000080508007986 */ /* 0x000fe2000c101904 */
[----:B------:R-:W-:Y:S05]  /*0540*/  EXIT ;  /* 0x000000000000794d */ /* 0x000fea0003800000 */
.L_x_0:
[----:B------:R-:W-:-:S00]  /*0550*/  BRA `(.L_x_0) ;  /* 0xfffffffc00fc7947 */ /* 0x000fc0000383ffff */
[----:B------:R-:W-:-:S00]  /*0560*/  NOP ;  /* 0x0000000000007918 */ /* 0x000fc00000000000 */
        /* <DEDUP_REMOVED lines=9> */
.L_x_1:


//--------------------- .nv.shared.reserved.0     --------------------------
	.section	.nv.shared.reserved.0,"aw",@nobits
	.weak		__nv_reservedSMEM_offset_0_alias
	.size		__nv_reservedSMEM_offset_0_alias, 0, 64
	.other		__nv_reservedSMEM_offset_0_alias,@"STO_CUDA_RESERVED_SHARED STV_DEFAULT"
__nv_reservedSMEM_offset_0_alias:
	.zero		0
	.zero		64


//--------------------- .nv.constant0.generate_anchors_kernel --------------------------
	.section	.nv.constant0.generate_anchors_kernel,"a",@progbits
	.sectionflags	@""
	.align	4
.nv.constant0.generate_anchors_kernel:
	.zero		936


//--------------------- SYMBOLS --------------------------

	.type		.nv.reservedSmem.offset0,@object
	.size		.nv.reservedSmem.offset0,0x4
